//
// Generated by NVIDIA NVVM Compiler
//
// Compiler Build ID: CL-36424714
// Cuda compilation tools, release 13.0, V13.0.88
// Based on NVVM 20.0.0
//

.version 9.0
.target sm_100
.address_size 64

	// .globl	_Z9movingAvgPiPf

.visible .entry _Z9movingAvgPiPf(
	.param .u64 .ptr .align 1 _Z9movingAvgPiPf_param_0,
	.param .u64 .ptr .align 1 _Z9movingAvgPiPf_param_1
)
{
	.reg .pred 	%p<12>;
	.reg .b32 	%r<70>;
	.reg .b32 	%f<75>;
	.reg .b64 	%rd<22>;

	ld.param.u64 	%rd6, [_Z9movingAvgPiPf_param_0];
	ld.param.u64 	%rd7, [_Z9movingAvgPiPf_param_1];
	cvta.to.global.u64 	%rd1, %rd6;
	cvta.to.global.u64 	%rd2, %rd7;
	mov.u32 	%r23, %ntid.x;
	mov.u32 	%r24, %nctaid.x;
	mul.lo.s32 	%r25, %r23, %r24;
	cvt.rn.f32.u32 	%f12, %r25;
	mov.f32 	%f13, 0f46184400;
	div.rn.f32 	%f14, %f13, %f12;
	cvt.rpi.f32.f32 	%f15, %f14;
	cvt.rzi.s32.f32 	%r1, %f15;
	mov.u32 	%r26, %ctaid.x;
	mov.u32 	%r27, %tid.x;
	mad.lo.s32 	%r28, %r26, %r23, %r27;
	mul.lo.s32 	%r69, %r1, %r28;
	setp.lt.s32 	%p1, %r69, 9745;
	mul.wide.s32 	%rd8, %r69, 4;
	add.s64 	%rd3, %rd2, %rd8;
	@%p1 bra 	$L__BB0_2;
	mul.wide.u32 	%rd9, %r69, 4;
	add.s64 	%rd10, %rd2, %rd9;
	ld.global.f32 	%f71, [%rd10];
	bra.uni 	$L__BB0_4;
$L__BB0_2:
	ld.global.f32 	%f71, [%rd3];
	add.s64 	%rd4, %rd1, 32;
	mov.b32 	%r62, 0;
	mov.u32 	%r61, %r69;
$L__BB0_3:
	mul.wide.s32 	%rd11, %r61, 4;
	add.s64 	%rd12, %rd4, %rd11;
	ld.global.u32 	%r30, [%rd12+-32];
	cvt.rn.f32.s32 	%f16, %r30;
	add.f32 	%f17, %f71, %f16;
	st.global.f32 	[%rd3], %f17;
	ld.global.u32 	%r31, [%rd12+-28];
	cvt.rn.f32.s32 	%f18, %r31;
	add.f32 	%f19, %f17, %f18;
	st.global.f32 	[%rd3], %f19;
	ld.global.u32 	%r32, [%rd12+-24];
	cvt.rn.f32.s32 	%f20, %r32;
	add.f32 	%f21, %f19, %f20;
	st.global.f32 	[%rd3], %f21;
	ld.global.u32 	%r33, [%rd12+-20];
	cvt.rn.f32.s32 	%f22, %r33;
	add.f32 	%f23, %f21, %f22;
	st.global.f32 	[%rd3], %f23;
	ld.global.u32 	%r34, [%rd12+-16];
	cvt.rn.f32.s32 	%f24, %r34;
	add.f32 	%f25, %f23, %f24;
	st.global.f32 	[%rd3], %f25;
	ld.global.u32 	%r35, [%rd12+-12];
	cvt.rn.f32.s32 	%f26, %r35;
	add.f32 	%f27, %f25, %f26;
	st.global.f32 	[%rd3], %f27;
	ld.global.u32 	%r36, [%rd12+-8];
	cvt.rn.f32.s32 	%f28, %r36;
	add.f32 	%f29, %f27, %f28;
	st.global.f32 	[%rd3], %f29;
	ld.global.u32 	%r37, [%rd12+-4];
	cvt.rn.f32.s32 	%f30, %r37;
	add.f32 	%f31, %f29, %f30;
	st.global.f32 	[%rd3], %f31;
	ld.global.u32 	%r38, [%rd12];
	cvt.rn.f32.s32 	%f32, %r38;
	add.f32 	%f33, %f31, %f32;
	st.global.f32 	[%rd3], %f33;
	ld.global.u32 	%r39, [%rd12+4];
	cvt.rn.f32.s32 	%f34, %r39;
	add.f32 	%f35, %f33, %f34;
	st.global.f32 	[%rd3], %f35;
	ld.global.u32 	%r40, [%rd12+8];
	cvt.rn.f32.s32 	%f36, %r40;
	add.f32 	%f37, %f35, %f36;
	st.global.f32 	[%rd3], %f37;
	ld.global.u32 	%r41, [%rd12+12];
	cvt.rn.f32.s32 	%f38, %r41;
	add.f32 	%f39, %f37, %f38;
	st.global.f32 	[%rd3], %f39;
	ld.global.u32 	%r42, [%rd12+16];
	cvt.rn.f32.s32 	%f40, %r42;
	add.f32 	%f41, %f39, %f40;
	st.global.f32 	[%rd3], %f41;
	ld.global.u32 	%r43, [%rd12+20];
	cvt.rn.f32.s32 	%f42, %r43;
	add.f32 	%f43, %f41, %f42;
	st.global.f32 	[%rd3], %f43;
	ld.global.u32 	%r44, [%rd12+24];
	cvt.rn.f32.s32 	%f44, %r44;
	add.f32 	%f45, %f43, %f44;
	st.global.f32 	[%rd3], %f45;
	ld.global.u32 	%r45, [%rd12+28];
	cvt.rn.f32.s32 	%f46, %r45;
	add.f32 	%f71, %f45, %f46;
	st.global.f32 	[%rd3], %f71;
	add.s32 	%r62, %r62, 16;
	add.s32 	%r61, %r61, 16;
	setp.ne.s32 	%p2, %r62, 256;
	@%p2 bra 	$L__BB0_3;
$L__BB0_4:
	mul.f32 	%f73, %f71, 0f3B800000;
	st.global.f32 	[%rd3], %f73;
	add.s32 	%r7, %r69, %r1;
	add.s32 	%r66, %r69, 1;
	setp.ge.s32 	%p3, %r66, %r7;
	setp.gt.s32 	%p4, %r69, 9743;
	or.pred  	%p5, %p4, %p3;
	@%p5 bra 	$L__BB0_10;
	add.s32 	%r46, %r1, -2;
	sub.s32 	%r47, 9743, %r69;
	min.u32 	%r9, %r46, %r47;
	and.b32  	%r48, %r9, 3;
	setp.eq.s32 	%p6, %r48, 3;
	@%p6 bra 	$L__BB0_8;
	add.s64 	%rd5, %rd1, 1024;
	add.s32 	%r49, %r9, 1;
	and.b32  	%r50, %r49, 3;
	neg.s32 	%r63, %r50;
	mov.u32 	%r64, %r69;
$L__BB0_7:
	.pragma "nounroll";
	mov.u32 	%r69, %r66;
	mul.wide.s32 	%rd13, %r69, 4;
	add.s64 	%rd14, %rd2, %rd13;
	mul.wide.s32 	%rd15, %r64, 4;
	add.s64 	%rd16, %rd5, %rd15;
	ld.global.u32 	%r51, [%rd16];
	cvt.rn.f32.s32 	%f47, %r51;
	fma.rn.f32 	%f48, %f73, 0f43800000, %f47;
	ld.global.u32 	%r52, [%rd16+-1024];
	cvt.rn.f32.s32 	%f49, %r52;
	sub.f32 	%f50, %f48, %f49;
	mul.f32 	%f73, %f50, 0f3B800000;
	st.global.f32 	[%rd14], %f73;
	add.s32 	%r66, %r69, 1;
	add.s32 	%r64, %r64, 1;
	add.s32 	%r63, %r63, 1;
	setp.ne.s32 	%p7, %r63, 0;
	@%p7 bra 	$L__BB0_7;
$L__BB0_8:
	setp.lt.u32 	%p8, %r9, 3;
	@%p8 bra 	$L__BB0_10;
$L__BB0_9:
	mul.wide.s32 	%rd17, %r69, 4;
	add.s64 	%rd18, %rd1, %rd17;
	ld.global.u32 	%r53, [%rd18+1024];
	cvt.rn.f32.s32 	%f51, %r53;
	fma.rn.f32 	%f52, %f73, 0f43800000, %f51;
	ld.global.u32 	%r54, [%rd18];
	cvt.rn.f32.s32 	%f53, %r54;
	sub.f32 	%f54, %f52, %f53;
	mul.f32 	%f55, %f54, 0f3B800000;
	mul.wide.s32 	%rd19, %r66, 4;
	add.s64 	%rd20, %rd2, %rd19;
	st.global.f32 	[%rd20], %f55;
	add.s64 	%rd21, %rd1, %rd19;
	ld.global.u32 	%r55, [%rd21+1024];
	cvt.rn.f32.s32 	%f56, %r55;
	fma.rn.f32 	%f57, %f55, 0f43800000, %f56;
	ld.global.u32 	%r56, [%rd21];
	cvt.rn.f32.s32 	%f58, %r56;
	sub.f32 	%f59, %f57, %f58;
	mul.f32 	%f60, %f59, 0f3B800000;
	st.global.f32 	[%rd20+4], %f60;
	ld.global.u32 	%r57, [%rd21+1028];
	cvt.rn.f32.s32 	%f61, %r57;
	fma.rn.f32 	%f62, %f60, 0f43800000, %f61;
	ld.global.u32 	%r58, [%rd21+4];
	cvt.rn.f32.s32 	%f63, %r58;
	sub.f32 	%f64, %f62, %f63;
	mul.f32 	%f65, %f64, 0f3B800000;
	st.global.f32 	[%rd20+8], %f65;
	add.s32 	%r69, %r66, 3;
	ld.global.u32 	%r59, [%rd21+1032];
	cvt.rn.f32.s32 	%f66, %r59;
	fma.rn.f32 	%f67, %f65, 0f43800000, %f66;
	ld.global.u32 	%r60, [%rd21+8];
	cvt.rn.f32.s32 	%f68, %r60;
	sub.f32 	%f69, %f67, %f68;
	mul.f32 	%f73, %f69, 0f3B800000;
	st.global.f32 	[%rd20+12], %f73;
	add.s32 	%r22, %r66, 4;
	setp.lt.s32 	%p9, %r22, %r7;
	setp.lt.s32 	%p10, %r66, 9741;
	and.pred  	%p11, %p10, %p9;
	mov.u32 	%r66, %r22;
	@%p11 bra 	$L__BB0_9;
$L__BB0_10:
	ret;

}


// ===== COMPILED SASS (sm_100) =====

	.target	sm_100

	.elftype	@"ET_EXEC"


//--------------------- .note.nv.tkinfo           --------------------------
	.section	.note.nv.tkinfo,"",@"SHT_NOTE"
	.sectionflags	@"SHF_NOTE_NV_TKINFO"
	.tkinfo
        /*0018*/ 	.word	0x00000002
        /*0030*/ 	.string	""
        /*0030*/ 	.string	"ptxas"
        /*0030*/ 	.string	"Cuda compilation tools, release 13.0, V13.0.88"
        /*0030*/ 	.string	"Build cuda_13.0.r13.0/compiler.36424714_0"
        /*0030*/ 	.string	"-arch sm_100 -m 64 "



//--------------------- .note.nv.cuinfo           --------------------------
	.section	.note.nv.cuinfo,"",@"SHT_NOTE"
	.sectionflags	@"SHF_NOTE_NV_CUINFO"
        /*0018*/ 	.short	0x0002
        /*001a*/ 	.short	0x0064
        /*001c*/ 	.short	0x0082
	.zero		2


//--------------------- .nv.info                  --------------------------
	.section	.nv.info,"",@"SHT_CUDA_INFO"
	.align	4


	//----- nvinfo : EIATTR_REGCOUNT
	.align		4
        /*0000*/ 	.byte	0x04, 0x2f
        /*0002*/ 	.short	(.L_1 - .L_0)
	.align		4
.L_0:
        /*0004*/ 	.word	index@(_Z9movingAvgPiPf)
        /*0008*/ 	.word	0x0000001a


	//----- nvinfo : EIATTR_FRAME_SIZE
	.align		4
.L_1:
        /*000c*/ 	.byte	0x04, 0x11
        /*000e*/ 	.short	(.L_3 - .L_2)
	.align		4
.L_2:
        /*0010*/ 	.word	index@($__internal_0_$__cuda_sm3x_div_rn_noftz_f32_slowpath)
        /*0014*/ 	.word	0x00000000


	//----- nvinfo : EIATTR_FRAME_SIZE
	.align		4
.L_3:
        /*0018*/ 	.byte	0x04, 0x11
        /*001a*/ 	.short	(.L_5 - .L_4)
	.align		4
.L_4:
        /*001c*/ 	.word	index@(_Z9movingAvgPiPf)
        /*0020*/ 	.word	0x00000000


	//----- nvinfo : EIATTR_MIN_STACK_SIZE
	.align		4
.L_5:
        /*0024*/ 	.byte	0x04, 0x12
        /*0026*/ 	.short	(.L_7 - .L_6)
	.align		4
.L_6:
        /*0028*/ 	.word	index@(_Z9movingAvgPiPf)
        /*002c*/ 	.word	0x00000000
.L_7:


//--------------------- .nv.compat                --------------------------
	.section	.nv.compat,"",@"SHT_CUDA_COMPAT_INFO"
	.align	4
        /*0000*/ 	.byte	0x02, 0x09, 0x00, 0x00, 0x02, 0x02, 0x01, 0x00, 0x02, 0x05, 0x05, 0x00, 0x03, 0x07, 0x01, 0x01
        /*0010*/ 	.byte	0x02, 0x03, 0x00, 0x00, 0x02, 0x06, 0x01, 0x00, 0x04, 0x0b, 0x08, 0x00, 0x01, 0x00, 0x00, 0x00
        /*0020*/ 	.byte	0x00, 0x00, 0x00, 0x00


//--------------------- .nv.info._Z9movingAvgPiPf --------------------------
	.section	.nv.info._Z9movingAvgPiPf,"",@"SHT_CUDA_INFO"
	.sectionflags	@""
	.align	4


	//----- nvinfo : EIATTR_CUDA_API_VERSION
	.align		4
        /*0000*/ 	.byte	0x04, 0x37
        /*0002*/ 	.short	(.L_9 - .L_8)
.L_8:
        /*0004*/ 	.word	0x00000082


	//----- nvinfo : EIATTR_KPARAM_INFO
	.align		4
.L_9:
        /*0008*/ 	.byte	0x04, 0x17
        /*000a*/ 	.short	(.L_11 - .L_10)
.L_10:
        /*000c*/ 	.word	0x00000000
        /*0010*/ 	.short	0x0001
        /*0012*/ 	.short	0x0008
        /*0014*/ 	.byte	0x00, 0xf5, 0x21, 0x00


	//----- nvinfo : EIATTR_KPARAM_INFO
	.align		4
.L_11:
        /*0018*/ 	.byte	0x04, 0x17
        /*001a*/ 	.short	(.L_13 - .L_12)
.L_12:
        /*001c*/ 	.word	0x00000000
        /*0020*/ 	.short	0x0000
        /*0022*/ 	.short	0x0000
        /*0024*/ 	.byte	0x00, 0xf5, 0x21, 0x00


	//----- nvinfo : EIATTR_SPARSE_MMA_MASK
	.align		4
.L_13:
        /*0028*/ 	.byte	0x03, 0x50
        /*002a*/ 	.short	0x0000


	//----- nvinfo : EIATTR_MAXREG_COUNT
	.align		4
        /*002c*/ 	.byte	0x03, 0x1b
        /*002e*/ 	.short	0x00ff


	//----- nvinfo : EIATTR_MERCURY_ISA_VERSION
	.align		4
        /*0030*/ 	.byte	0x03, 0x5f
        /*0032*/ 	.short	0x0101


	//----- nvinfo : EIATTR_VRC_CTA_INIT_COUNT
	.align		4
        /*0034*/ 	.byte	0x02, 0x4a
	.zero		1
	.zero		1


	//----- nvinfo : EIATTR_EXIT_INSTR_OFFSETS
	.align		4
        /*0038*/ 	.byte	0x04, 0x1c
        /*003a*/ 	.short	(.L_15 - .L_14)


	//   ....[0]....
.L_14:
        /*003c*/ 	.word	0x00000730


	//   ....[1]....
        /*0040*/ 	.word	0x00000960


	//   ....[2]....
        /*0044*/ 	.word	0x00000c00


	//----- nvinfo : EIATTR_CRS_STACK_SIZE
	.align		4
.L_15:
        /*0048*/ 	.byte	0x04, 0x1e
        /*004a*/ 	.short	(.L_17 - .L_16)
.L_16:
        /*004c*/ 	.word	0x00000000


	//----- nvinfo : EIATTR_CBANK_PARAM_SIZE
	.align		4
.L_17:
        /*0050*/ 	.byte	0x03, 0x19
        /*0052*/ 	.short	0x0010


	//----- nvinfo : EIATTR_PARAM_CBANK
	.align		4
        /*0054*/ 	.byte	0x04, 0x0a
        /*0056*/ 	.short	(.L_19 - .L_18)
	.align		4
.L_18:
        /*0058*/ 	.word	index@(.nv.constant0._Z9movingAvgPiPf)
        /*005c*/ 	.short	0x0380
        /*005e*/ 	.short	0x0010


	//----- nvinfo : EIATTR_SW_WAR
	.align		4
.L_19:
        /*0060*/ 	.byte	0x04, 0x36
        /*0062*/ 	.short	(.L_21 - .L_20)
.L_20:
        /*0064*/ 	.word	0x00000008
.L_21:


//--------------------- .nv.callgraph             --------------------------
	.section	.nv.callgraph,"",@"SHT_CUDA_CALLGRAPH"
	.align	4
	.sectionentsize	8
	.align		4
        /*0000*/ 	.word	0x00000000
	.align		4
        /*0004*/ 	.word	0xffffffff
	.align		4
        /*0008*/ 	.word	0x00000000
	.align		4
        /*000c*/ 	.word	0xfffffffe
	.align		4
        /*0010*/ 	.word	0x00000000
	.align		4
        /*0014*/ 	.word	0xfffffffd
	.align		4
        /*0018*/ 	.word	0x00000000
	.align		4
        /*001c*/ 	.word	0xfffffffc


//--------------------- .text._Z9movingAvgPiPf    --------------------------
	.section	.text._Z9movingAvgPiPf,"ax",@progbits
	.align	128
        .global         _Z9movingAvgPiPf
        .type           _Z9movingAvgPiPf,@function
        .size           _Z9movingAvgPiPf,(.L_x_18 - _Z9movingAvgPiPf)
        .other          _Z9movingAvgPiPf,@"STO_CUDA_ENTRY STV_DEFAULT"
_Z9movingAvgPiPf:
.text._Z9movingAvgPiPf:
[----:B------:R-:W-:Y:S01]  /*0000*/  LDC R1, c[0x0][0x37c] ;  /* 0x0000df00ff017b82 */ /* 0x000fe20000000800 */
[----:B------:R-:W0:Y:S01]  /*0010*/  LDCU UR5, c[0x0][0x360] ;  /* 0x00006c00ff0577ac */ /* 0x000e220008000800 */
[----:B------:R-:W0:Y:S02]  /*0020*/  LDCU UR4, c[0x0][0x370] ;  /* 0x00006e00ff0477ac */ /* 0x000e240008000800 */
[----:B0-----:R-:W-:-:S06]  /*0030*/  UIMAD UR4, UR5, UR4, URZ ;  /* 0x00000004050472a4 */ /* 0x001fcc000f8e02ff */
[----:B------:R-:W-:Y:S01]  /*0040*/  I2FP.F32.U32 R3, UR4 ;  /* 0x0000000400037c45 */ /* 0x000fe20008201000 */
[----:B------:R-:W-:Y:S02]  /*0050*/  UMOV UR4, 0x46184400 ;  /* 0x4618440000047882 */ /* 0x000fe40000000000 */
[----:B------:R-:W-:Y:S01]  /*0060*/  IMAD.U32 R4, RZ, RZ, UR4 ;  /* 0x00000004ff047e24 */ /* 0x000fe2000f8e00ff */
[----:B------:R-:W0:Y:S08]  /*0070*/  MUFU.RCP R0, R3 ;  /* 0x0000000300007308 */ /* 0x000e300000001000 */
[----:B------:R-:W1:Y:S01]  /*0080*/  FCHK P0, R4, R3 ;  /* 0x0000000304007302 */ /* 0x000e620000000000 */
[----:B0-----:R-:W-:-:S04]  /*0090*/  FFMA R5, -R3, R0, 1 ;  /* 0x3f80000003057423 */ /* 0x001fc80000000100 */
[----:B------:R-:W-:-:S04]  /*00a0*/  FFMA R0, R0, R5, R0 ;  /* 0x0000000500007223 */ /* 0x000fc80000000000 */
[----:B------:R-:W-:-:S04]  /*00b0*/  FFMA R2, R0, 9745, RZ ;  /* 0x4618440000027823 */ /* 0x000fc800000000ff */
[----:B------:R-:W-:-:S04]  /*00c0*/  FFMA R5, -R3, R2, 9745 ;  /* 0x4618440003057423 */ /* 0x000fc80000000102 */
[----:B------:R-:W-:Y:S01]  /*00d0*/  FFMA R6, R0, R5, R2 ;  /* 0x0000000500067223 */ /* 0x000fe20000000002 */
[----:B-1----:R-:W-:Y:S06]  /*00e0*/  @!P0 BRA `(.L_x_0) ;  /* 0x0000000000088947 */ /* 0x002fec0003800000 */
[----:B------:R-:W-:-:S07]  /*00f0*/  MOV R2, 0x110 ;  /* 0x0000011000027802 */ /* 0x000fce0000000f00 */
[----:B------:R-:W-:Y:S05]  /*0100*/  CALL.REL.NOINC `($__internal_0_$__cuda_sm3x_div_rn_noftz_f32_slowpath) ;  /* 0x0000000800c07944 */ /* 0x000fea0003c00000 */
.L_x_0:
[----:B------:R-:W0:Y:S01]  /*0110*/  S2R R7, SR_CTAID.X ;  /* 0x0000000000077919 */ /* 0x000e220000002500 */
[----:B------:R-:W1:Y:S01]  /*0120*/  F2I.CEIL.NTZ R6, R6 ;  /* 0x0000000600067305 */ /* 0x000e62000020b100 */
[----:B------:R-:W2:Y:S01]  /*0130*/  LDC.64 R2, c[0x0][0x388] ;  /* 0x0000e200ff027b82 */ /* 0x000ea20000000a00 */
[----:B------:R-:W3:Y:S01]  /*0140*/  LDCU.64 UR6, c[0x0][0x358] ;  /* 0x00006b00ff0677ac */ /* 0x000ee20008000a00 */
[----:B------:R-:W0:Y:S06]  /*0150*/  S2R R0, SR_TID.X ;  /* 0x0000000000007919 */ /* 0x000e2c0000002100 */
[----:B------:R-:W4:Y:S01]  /*0160*/  LDC.64 R4, c[0x0][0x380] ;  /* 0x0000e000ff047b82 */ /* 0x000f220000000a00 */
[----:B0-----:R-:W-:-:S04]  /*0170*/  IMAD R7, R7, UR5, R0 ;  /* 0x0000000507077c24 */ /* 0x001fc8000f8e0200 */
[----:B-1----:R-:W-:-:S05]  /*0180*/  IMAD R7, R6, R7, RZ ;  /* 0x0000000706077224 */ /* 0x002fca00078e02ff */
[----:B------:R-:W-:-:S13]  /*0190*/  ISETP.GE.AND P1, PT, R7, 0x2611, PT ;  /* 0x000026110700780c */ /* 0x000fda0003f26270 */
[----:B--2---:R-:W-:-:S05]  /*01a0*/  @P1 IMAD.WIDE.U32 R10, R7, 0x4, R2 ;  /* 0x00000004070a1825 */ /* 0x004fca00078e0002 */
[----:B---3--:R0:W5:Y:S01]  /*01b0*/  @P1 LDG.E R19, desc[UR6][R10.64] ;  /* 0x000000060a131981 */ /* 0x008162000c1e1900 */
[----:B------:R-:W-:Y:S01]  /*01c0*/  IMAD.IADD R0, R6, 0x1, R7 ;  /* 0x0000000106007824 */ /* 0x000fe200078e0207 */
[----:B------:R-:W-:Y:S01]  /*01d0*/  BSSY.RECONVERGENT B0, `(.L_x_1) ;  /* 0x0000053000007945 */ /* 0x000fe20003800200 */
[C---:B------:R-:W-:Y:S02]  /*01e0*/  VIADD R15, R7.reuse, 0x1 ;  /* 0x00000001070f7836 */ /* 0x040fe40000000000 */
[----:B------:R-:W-:-:S03]  /*01f0*/  IMAD.WIDE R8, R7, 0x4, R2 ;  /* 0x0000000407087825 */ /* 0x000fc600078e0202 */
[----:B------:R-:W-:-:S04]  /*0200*/  ISETP.GE.AND P0, PT, R15, R0, PT ;  /* 0x000000000f00720c */ /* 0x000fc80003f06270 */
[----:B------:R-:W-:Y:S01]  /*0210*/  ISETP.GT.OR P0, PT, R7, 0x260f, P0 ;  /* 0x0000260f0700780c */ /* 0x000fe20000704670 */
[----:B0---4-:R-:W-:-:S12]  /*0220*/  @P1 BRA `(.L_x_2) ;  /* 0x0000000400341947 */ /* 0x011fd80003800000 */
[----:B-----5:R0:W5:Y:S01]  /*0230*/  LDG.E R19, desc[UR6][R8.64] ;  /* 0x0000000608137981 */ /* 0x020162000c1e1900 */
[----:B------:R-:W-:Y:S02]  /*0240*/  HFMA2 R10, -RZ, RZ, 0, 1.9073486328125e-06 ;  /* 0x00000020ff0a7431 */ /* 0x000fe400000001ff */
[----:B------:R-:W-:Y:S01]  /*0250*/  IMAD.MOV.U32 R11, RZ, RZ, 0x0 ;  /* 0x00000000ff0b7424 */ /* 0x000fe200078e00ff */
[----:B------:R-:W-:Y:S01]  /*0260*/  UMOV UR4, URZ ;  /* 0x000000ff00047c82 */ /* 0x000fe20008000000 */
[----:B------:R-:W-:Y:S02]  /*0270*/  IMAD.MOV.U32 R14, RZ, RZ, R7 ;  /* 0x000000ffff0e7224 */ /* 0x000fe400078e0007 */
[----:B------:R-:W-:-:S04]  /*0280*/  IMAD.WIDE.U32 R10, R4, 0x1, R10 ;  /* 0x00000001040a7825 */ /* 0x000fc800078e000a */
[----:B0-----:R-:W-:-:S07]  /*0290*/  IMAD.IADD R17, R11, 0x1, R5 ;  /* 0x000000010b117824 */ /* 0x001fce00078e0205 */
.L_x_3:
[----:B------:R-:W-:-:S05]  /*02a0*/  MOV R16, R10 ;  /* 0x0000000a00107202 */ /* 0x000fca0000000f00 */
[----:B------:R-:W-:-:S05]  /*02b0*/  IMAD.WIDE R12, R14, 0x4, R16 ;  /* 0x000000040e0c7825 */ /* 0x000fca00078e0210 */
[----:B------:R-:W2:Y:S02]  /*02c0*/  LDG.E R16, desc[UR6][R12.64+-0x20] ;  /* 0xffffe0060c107981 */ /* 0x000ea4000c1e1900 */
[----:B--2---:R-:W-:-:S05]  /*02d0*/  I2FP.F32.S32 R16, R16 ;  /* 0x0000001000107245 */ /* 0x004fca0000201400 */
[----:B-1---5:R-:W-:-:S05]  /*02e0*/  FADD R19, R16, R19 ;  /* 0x0000001310137221 */ /* 0x022fca0000000000 */
[----:B------:R0:W-:Y:S04]  /*02f0*/  STG.E desc[UR6][R8.64], R19 ;  /* 0x0000001308007986 */ /* 0x0001e8000c101906 */
[----:B------:R-:W2:Y:S02]  /*0300*/  LDG.E R16, desc[UR6][R12.64+-0x1c] ;  /* 0xffffe4060c107981 */ /* 0x000ea4000c1e1900 */
[----:B--2---:R-:W-:-:S05]  /*0310*/  I2FP.F32.S32 R16, R16 ;  /* 0x0000001000107245 */ /* 0x004fca0000201400 */
[----:B------:R-:W-:-:S05]  /*0320*/  FADD R21, R19, R16 ;  /* 0x0000001013157221 */ /* 0x000fca0000000000 */
[----:B------:R1:W-:Y:S04]  /*0330*/  STG.E desc[UR6][R8.64], R21 ;  /* 0x0000001508007986 */ /* 0x0003e8000c101906 */
[----:B------:R-:W2:Y:S02]  /*0340*/  LDG.E R16, desc[UR6][R12.64+-0x18] ;  /* 0xffffe8060c107981 */ /* 0x000ea4000c1e1900 */
[----:B--2---:R-:W-:-:S05]  /*0350*/  I2FP.F32.S32 R16, R16 ;  /* 0x0000001000107245 */ /* 0x004fca0000201400 */
[----:B------:R-:W-:-:S05]  /*0360*/  FADD R23, R21, R16 ;  /* 0x0000001015177221 */ /* 0x000fca0000000000 */
[----:B------:R2:W-:Y:S04]  /*0370*/  STG.E desc[UR6][R8.64], R23 ;  /* 0x0000001708007986 */ /* 0x0005e8000c101906 */
[----:B------:R-:W3:Y:S02]  /*0380*/  LDG.E R16, desc[UR6][R12.64+-0x14] ;  /* 0xffffec060c107981 */ /* 0x000ee4000c1e1900 */
[----:B---3--:R-:W-:-:S05]  /*0390*/  I2FP.F32.S32 R16, R16 ;  /* 0x0000001000107245 */ /* 0x008fca0000201400 */
[----:B0-----:R-:W-:-:S05]  /*03a0*/  FADD R19, R23, R16 ;  /* 0x0000001017137221 */ /* 0x001fca0000000000 */
[----:B------:R0:W-:Y:S04]  /*03b0*/  STG.E desc[UR6][R8.64], R19 ;  /* 0x0000001308007986 */ /* 0x0001e8000c101906 */
[----:B------:R-:W3:Y:S02]  /*03c0*/  LDG.E R16, desc[UR6][R12.64+-0x10] ;  /* 0xfffff0060c107981 */ /* 0x000ee4000c1e1900 */
[----:B---3--:R-:W-:-:S05]  /*03d0*/  I2FP.F32.S32 R16, R16 ;  /* 0x0000001000107245 */ /* 0x008fca0000201400 */
[----:B-1----:R-:W-:-:S05]  /*03e0*/  FADD R21, R19, R16 ;  /* 0x0000001013157221 */ /* 0x002fca0000000000 */
[----:B------:R1:W-:Y:S04]  /*03f0*/  STG.E desc[UR6][R8.64], R21 ;  /* 0x0000001508007986 */ /* 0x0003e8000c101906 */
[----:B------:R-:W3:Y:S02]  /*0400*/  LDG.E R16, desc[UR6][R12.64+-0xc] ;  /* 0xfffff4060c107981 */ /* 0x000ee4000c1e1900 */
[----:B---3--:R-:W-:-:S05]  /*0410*/  I2FP.F32.S32 R16, R16 ;  /* 0x0000001000107245 */ /* 0x008fca0000201400 */
[----:B--2---:R-:W-:-:S05]  /*0420*/  FADD R23, R21, R16 ;  /* 0x0000001015177221 */ /* 0x004fca0000000000 */
        /* <DEDUP_REMOVED lines=37> */
[----:B------:R-:W2:Y:S01]  /*0680*/  LDG.E R16, desc[UR6][R12.64+0x1c] ;  /* 0x00001c060c107981 */ /* 0x000ea2000c1e1900 */
[----:B------:R-:W-:Y:S01]  /*0690*/  UIADD3 UR4, UPT, UPT, UR4, 0x10, URZ ;  /* 0x0000001004047890 */ /* 0x000fe2000fffe0ff */
[----:B------:R-:W-:-:S03]  /*06a0*/  VIADD R14, R14, 0x10 ;  /* 0x000000100e0e7836 */ /* 0x000fc60000000000 */
[----:B------:R-:W-:Y:S01]  /*06b0*/  UISETP.NE.AND UP0, UPT, UR4, 0x100, UPT ;  /* 0x000001000400788c */ /* 0x000fe2000bf05270 */
[----:B--2---:R-:W-:-:S05]  /*06c0*/  I2FP.F32.S32 R16, R16 ;  /* 0x0000001000107245 */ /* 0x004fca0000201400 */
[----:B0-----:R-:W-:-:S05]  /*06d0*/  FADD R19, R23, R16 ;  /* 0x0000001017137221 */ /* 0x001fca0000000000 */
[----:B------:R1:W-:Y:S01]  /*06e0*/  STG.E desc[UR6][R8.64], R19 ;  /* 0x0000001308007986 */ /* 0x0003e2000c101906 */
[----:B------:R-:W-:Y:S05]  /*06f0*/  BRA.U UP0, `(.L_x_3) ;  /* 0xfffffff900e87547 */ /* 0x000fea000b83ffff */
.L_x_2:
[----:B------:R-:W-:Y:S05]  /*0700*/  BSYNC.RECONVERGENT B0 ;  /* 0x0000000000007941 */ /* 0x000fea0003800200 */
.L_x_1:
[----:B-1---5:R-:W-:-:S05]  /*0710*/  FMUL R19, R19, 0.00390625 ;  /* 0x3b80000013137820 */ /* 0x022fca0000400000 */
[----:B------:R0:W-:Y:S01]  /*0720*/  STG.E desc[UR6][R8.64], R19 ;  /* 0x0000001308007986 */ /* 0x0001e2000c101906 */
[----:B------:R-:W-:Y:S05]  /*0730*/  @P0 EXIT ;  /* 0x000000000000094d */ /* 0x000fea0003800000 */
[----:B0-----:R-:W-:Y:S01]  /*0740*/  IADD3 R9, PT, PT, -R7, 0x260f, RZ ;  /* 0x0000260f07097810 */ /* 0x001fe20007ffe1ff */
[----:B------:R-:W-:Y:S03]  /*0750*/  BSSY.RECONVERGENT B0, `(.L_x_4) ;  /* 0x000001e000007945 */ /* 0x000fe60003800200 */
[----:B------:R-:W-:-:S04]  /*0760*/  VIADDMNMX.U32 R8, R6, 0xfffffffe, R9, PT ;  /* 0xfffffffe06087846 */ /* 0x000fc80003800009 */
[----:B------:R-:W-:-:S04]  /*0770*/  LOP3.LUT R6, R8, 0x3, RZ, 0xc0, !PT ;  /* 0x0000000308067812 */ /* 0x000fc800078ec0ff */
[----:B------:R-:W-:Y:S01]  /*0780*/  ISETP.NE.AND P0, PT, R6, 0x3, PT ;  /* 0x000000030600780c */ /* 0x000fe20003f05270 */
[----:B------:R-:W-:-:S12]  /*0790*/  IMAD.MOV.U32 R6, RZ, RZ, R19 ;  /* 0x000000ffff067224 */ /* 0x000fd800078e0013 */
[----:B------:R-:W-:Y:S05]  /*07a0*/  @!P0 BRA `(.L_x_5) ;  /* 0x0000000000608947 */ /* 0x000fea0003800000 */
[----:B------:R-:W-:Y:S01]  /*07b0*/  VIADD R9, R8, 0x1 ;  /* 0x0000000108097836 */ /* 0x000fe20000000000 */
[----:B------:R-:W-:Y:S01]  /*07c0*/  IADD3 R4, P0, PT, R4, 0x400, RZ ;  /* 0x0000040004047810 */ /* 0x000fe20007f1e0ff */
[----:B------:R-:W-:Y:S03]  /*07d0*/  BSSY.RECONVERGENT B1, `(.L_x_6) ;  /* 0x0000014000017945 */ /* 0x000fe60003800200 */
[----:B------:R-:W-:Y:S02]  /*07e0*/  LOP3.LUT R9, R9, 0x3, RZ, 0xc0, !PT ;  /* 0x0000000309097812 */ /* 0x000fe400078ec0ff */
[----:B------:R-:W-:-:S03]  /*07f0*/  IADD3.X R5, PT, PT, RZ, R5, RZ, P0, !PT ;  /* 0x00000005ff057210 */ /* 0x000fc600007fe4ff */
[----:B------:R-:W-:-:S07]  /*0800*/  IMAD.MOV R9, RZ, RZ, -R9 ;  /* 0x000000ffff097224 */ /* 0x000fce00078e0a09 */
.L_x_7:
[----:B------:R-:W-:-:S05]  /*0810*/  IMAD.WIDE R12, R7, 0x4, R4 ;  /* 0x00000004070c7825 */ /* 0x000fca00078e0204 */
[----:B0-----:R-:W2:Y:S04]  /*0820*/  LDG.E R10, desc[UR6][R12.64] ;  /* 0x000000060c0a7981 */ /* 0x001ea8000c1e1900 */
[----:B------:R-:W3:Y:S01]  /*0830*/  LDG.E R14, desc[UR6][R12.64+-0x400] ;  /* 0xfffc00060c0e7981 */ /* 0x000ee2000c1e1900 */
[----:B------:R-:W-:Y:S02]  /*0840*/  VIADD R9, R9, 0x1 ;  /* 0x0000000109097836 */ /* 0x000fe40000000000 */
[----:B------:R-:W-:-:S03]  /*0850*/  VIADD R7, R7, 0x1 ;  /* 0x0000000107077836 */ /* 0x000fc60000000000 */
[----:B------:R-:W-:Y:S02]  /*0860*/  ISETP.NE.AND P0, PT, R9, RZ, PT ;  /* 0x000000ff0900720c */ /* 0x000fe40003f05270 */
[----:B--2---:R-:W-:Y:S02]  /*0870*/  I2FP.F32.S32 R11, R10 ;  /* 0x0000000a000b7245 */ /* 0x004fe40000201400 */
[----:B---3--:R-:W-:-:S03]  /*0880*/  I2FP.F32.S32 R14, R14 ;  /* 0x0000000e000e7245 */ /* 0x008fc60000201400 */
[----:B------:R-:W-:-:S04]  /*0890*/  FFMA R11, R6, 256, R11 ;  /* 0x43800000060b7823 */ /* 0x000fc8000000000b */
[----:B------:R-:W-:Y:S01]  /*08a0*/  FADD R14, R11, -R14 ;  /* 0x8000000e0b0e7221 */ /* 0x000fe20000000000 */
[----:B------:R-:W-:-:S04]  /*08b0*/  IMAD.WIDE R10, R15, 0x4, R2 ;  /* 0x000000040f0a7825 */ /* 0x000fc800078e0202 */
[----:B------:R-:W-:Y:S01]  /*08c0*/  FMUL R6, R14, 0.00390625 ;  /* 0x3b8000000e067820 */ /* 0x000fe20000400000 */
[----:B------:R-:W-:Y:S01]  /*08d0*/  IMAD.MOV.U32 R14, RZ, RZ, R15 ;  /* 0x000000ffff0e7224 */ /* 0x000fe200078e000f */
[----:B------:R-:W-:-:S03]  /*08e0*/  IADD3 R15, PT, PT, R15, 0x1, RZ ;  /* 0x000000010f0f7810 */ /* 0x000fc60007ffe0ff */
[----:B------:R0:W-:Y:S01]  /*08f0*/  STG.E desc[UR6][R10.64], R6 ;  /* 0x000000060a007986 */ /* 0x0001e2000c101906 */
[----:B------:R-:W-:Y:S05]  /*0900*/  @P0 BRA `(.L_x_7) ;  /* 0xfffffffc00c00947 */ /* 0x000fea000383ffff */
[----:B------:R-:W-:Y:S05]  /*0910*/  BSYNC.RECONVERGENT B1 ;  /* 0x0000000000017941 */ /* 0x000fea0003800200 */
.L_x_6:
[----:B------:R-:W-:-:S07]  /*0920*/  IMAD.MOV.U32 R7, RZ, RZ, R14 ;  /* 0x000000ffff077224 */ /* 0x000fce00078e000e */
.L_x_5:
[----:B------:R-:W-:Y:S05]  /*0930*/  BSYNC.RECONVERGENT B0 ;  /* 0x0000000000007941 */ /* 0x000fea0003800200 */
.L_x_4:
[----:B------:R-:W1:Y:S01]  /*0940*/  LDC.64 R4, c[0x0][0x380] ;  /* 0x0000e000ff047b82 */ /* 0x000e620000000a00 */
[----:B------:R-:W-:-:S13]  /*0950*/  ISETP.GE.U32.AND P0, PT, R8, 0x3, PT ;  /* 0x000000030800780c */ /* 0x000fda0003f06070 */
[----:B------:R-:W-:Y:S05]  /*0960*/  @!P0 EXIT ;  /* 0x000000000000894d */ /* 0x000fea0003800000 */
.L_x_8:
[----:B-12---:R-:W-:-:S05]  /*0970*/  IMAD.WIDE R12, R7, 0x4, R4 ;  /* 0x00000004070c7825 */ /* 0x006fca00078e0204 */
[----:B------:R-:W2:Y:S04]  /*0980*/  LDG.E R7, desc[UR6][R12.64+0x400] ;  /* 0x000400060c077981 */ /* 0x000ea8000c1e1900 */
[----:B------:R-:W3:Y:S01]  /*0990*/  LDG.E R8, desc[UR6][R12.64] ;  /* 0x000000060c087981 */ /* 0x000ee2000c1e1900 */
[----:B0-----:R-:W-:Y:S01]  /*09a0*/  IMAD.WIDE R10, R15, 0x4, R4 ;  /* 0x000000040f0a7825 */ /* 0x001fe200078e0204 */
[----:B--2---:R-:W-:Y:S02]  /*09b0*/  I2FP.F32.S32 R7, R7 ;  /* 0x0000000700077245 */ /* 0x004fe40000201400 */
[----:B---3--:R-:W-:-:S03]  /*09c0*/  I2FP.F32.S32 R8, R8 ;  /* 0x0000000800087245 */ /* 0x008fc60000201400 */
[----:B------:R-:W-:-:S04]  /*09d0*/  FFMA R7, R6, 256, R7 ;  /* 0x4380000006077823 */ /* 0x000fc80000000007 */
[----:B------:R-:W-:Y:S01]  /*09e0*/  FADD R7, R7, -R8 ;  /* 0x8000000807077221 */ /* 0x000fe20000000000 */
[----:B------:R-:W-:-:S04]  /*09f0*/  IMAD.WIDE R8, R15, 0x4, R2 ;  /* 0x000000040f087825 */ /* 0x000fc800078e0202 */
[----:B------:R-:W-:-:S05]  /*0a00*/  FMUL R7, R7, 0.00390625 ;  /* 0x3b80000007077820 */ /* 0x000fca0000400000 */
[----:B------:R0:W-:Y:S04]  /*0a10*/  STG.E desc[UR6][R8.64], R7 ;  /* 0x0000000708007986 */ /* 0x0001e8000c101906 */
[----:B------:R-:W2:Y:S04]  /*0a20*/  LDG.E R6, desc[UR6][R10.64+0x400] ;  /* 0x000400060a067981 */ /* 0x000ea8000c1e1900 */
[----:B------:R-:W3:Y:S01]  /*0a30*/  LDG.E R14, desc[UR6][R10.64] ;  /* 0x000000060a0e7981 */ /* 0x000ee2000c1e1900 */
[----:B--2---:R-:W-:Y:S02]  /*0a40*/  I2FP.F32.S32 R6, R6 ;  /* 0x0000000600067245 */ /* 0x004fe40000201400 */
[----:B---3--:R-:W-:-:S03]  /*0a50*/  I2FP.F32.S32 R13, R14 ;  /* 0x0000000e000d7245 */ /* 0x008fc60000201400 */
[----:B------:R-:W-:-:S04]  /*0a60*/  FFMA R6, R7, 256, R6 ;  /* 0x4380000007067823 */ /* 0x000fc80000000006 */
[----:B------:R-:W-:-:S04]  /*0a70*/  FADD R6, R6, -R13 ;  /* 0x8000000d06067221 */ /* 0x000fc80000000000 */
[----:B------:R-:W-:-:S05]  /*0a80*/  FMUL R13, R6, 0.00390625 ;  /* 0x3b800000060d7820 */ /* 0x000fca0000400000 */
[----:B------:R2:W-:Y:S04]  /*0a90*/  STG.E desc[UR6][R8.64+0x4], R13 ;  /* 0x0000040d08007986 */ /* 0x0005e8000c101906 */
[----:B------:R-:W3:Y:S04]  /*0aa0*/  LDG.E R6, desc[UR6][R10.64+0x404] ;  /* 0x000404060a067981 */ /* 0x000ee8000c1e1900 */
[----:B------:R-:W0:Y:S01]  /*0ab0*/  LDG.E R12, desc[UR6][R10.64+0x4] ;  /* 0x000004060a0c7981 */ /* 0x000e22000c1e1900 */
[----:B---3--:R-:W-:Y:S02]  /*0ac0*/  I2FP.F32.S32 R6, R6 ;  /* 0x0000000600067245 */ /* 0x008fe40000201400 */
[----:B0-----:R-:W-:-:S03]  /*0ad0*/  I2FP.F32.S32 R7, R12 ;  /* 0x0000000c00077245 */ /* 0x001fc60000201400 */
[----:B------:R-:W-:-:S04]  /*0ae0*/  FFMA R6, R13, 256, R6 ;  /* 0x438000000d067823 */ /* 0x000fc80000000006 */
[----:B------:R-:W-:-:S04]  /*0af0*/  FADD R6, R6, -R7 ;  /* 0x8000000706067221 */ /* 0x000fc80000000000 */
[----:B------:R-:W-:-:S05]  /*0b00*/  FMUL R17, R6, 0.00390625 ;  /* 0x3b80000006117820 */ /* 0x000fca0000400000 */
[----:B------:R2:W-:Y:S04]  /*0b10*/  STG.E desc[UR6][R8.64+0x8], R17 ;  /* 0x0000081108007986 */ /* 0x0005e8000c101906 */
[----:B------:R-:W3:Y:S04]  /*0b20*/  LDG.E R6, desc[UR6][R10.64+0x408] ;  /* 0x000408060a067981 */ /* 0x000ee8000c1e1900 */
[----:B------:R-:W4:Y:S01]  /*0b30*/  LDG.E R7, desc[UR6][R10.64+0x8] ;  /* 0x000008060a077981 */ /* 0x000f22000c1e1900 */
[----:B------:R-:W-:-:S05]  /*0b40*/  IMAD.MOV.U32 R12, RZ, RZ, R15 ;  /* 0x000000ffff0c7224 */ /* 0x000fca00078e000f */
[----:B------:R-:W-:Y:S02]  /*0b50*/  ISETP.LT.AND P1, PT, R12, 0x260d, PT ;  /* 0x0000260d0c00780c */ /* 0x000fe40003f21270 */
[----:B---3--:R-:W-:Y:S02]  /*0b60*/  I2FP.F32.S32 R6, R6 ;  /* 0x0000000600067245 */ /* 0x008fe40000201400 */
[----:B----4-:R-:W-:-:S03]  /*0b70*/  I2FP.F32.S32 R7, R7 ;  /* 0x0000000700077245 */ /* 0x010fc60000201400 */
[----:B------:R-:W-:-:S04]  /*0b80*/  FFMA R6, R17, 256, R6 ;  /* 0x4380000011067823 */ /* 0x000fc80000000006 */
[----:B------:R-:W-:Y:S01]  /*0b90*/  FADD R6, R6, -R7 ;  /* 0x8000000706067221 */ /* 0x000fe20000000000 */
[C---:B------:R-:W-:Y:S01]  /*0ba0*/  IADD3 R7, PT, PT, R15.reuse, 0x3, RZ ;  /* 0x000000030f077810 */ /* 0x040fe20007ffe0ff */
[----:B------:R-:W-:Y:S02]  /*0bb0*/  VIADD R15, R15, 0x4 ;  /* 0x000000040f0f7836 */ /* 0x000fe40000000000 */
[----:B------:R-:W-:-:S03]  /*0bc0*/  FMUL R6, R6, 0.00390625 ;  /* 0x3b80000006067820 */ /* 0x000fc60000400000 */
[----:B------:R-:W-:Y:S02]  /*0bd0*/  ISETP.GE.AND P0, PT, R15, R0, PT ;  /* 0x000000000f00720c */ /* 0x000fe40003f06270 */
[----:B------:R2:W-:Y:S11]  /*0be0*/  STG.E desc[UR6][R8.64+0xc], R6 ;  /* 0x00000c0608007986 */ /* 0x0005f6000c101906 */
[----:B------:R-:W-:Y:S05]  /*0bf0*/  @!P0 BRA P1, `(.L_x_8) ;  /* 0xfffffffc005c8947 */ /* 0x000fea000083ffff */
[----:B------:R-:W-:Y:S05]  /*0c00*/  EXIT ;  /* 0x000000000000794d */ /* 0x000fea0003800000 */
        .weak           $__internal_0_$__cuda_sm3x_div_rn_noftz_f32_slowpath
        .type           $__internal_0_$__cuda_sm3x_div_rn_noftz_f32_slowpath,@function
        .size           $__internal_0_$__cuda_sm3x_div_rn_noftz_f32_slowpath,(.L_x_18 - $__internal_0_$__cuda_sm3x_div_rn_noftz_f32_slowpath)
$__internal_0_$__cuda_sm3x_div_rn_noftz_f32_slowpath:
[----:B------:R-:W-:Y:S02]  /*0c10*/  SHF.R.U32.HI R0, RZ, 0x17, R3 ;  /* 0x00000017ff007819 */ /* 0x000fe40000011603 */
[----:B------:R-:W-:Y:S02]  /*0c20*/  MOV R6, R3 ;  /* 0x0000000300067202 */ /* 0x000fe40000000f00 */
[----:B------:R-:W-:-:S05]  /*0c30*/  LOP3.LUT R4, R0, 0xff, RZ, 0xc0, !PT ;  /* 0x000000ff00047812 */ /* 0x000fca00078ec0ff */
[----:B------:R-:W-:-:S05]  /*0c40*/  VIADD R7, R4, 0xffffffff ;  /* 0xffffffff04077836 */ /* 0x000fca0000000000 */
[----:B------:R-:W-:-:S13]  /*0c50*/  ISETP.GT.U32.AND P0, PT, R7, 0xfd, PT ;  /* 0x000000fd0700780c */ /* 0x000fda0003f04070 */
[----:B------:R-:W-:Y:S01]  /*0c60*/  @!P0 IMAD.MOV.U32 R5, RZ, RZ, RZ ;  /* 0x000000ffff058224 */ /* 0x000fe200078e00ff */
[----:B------:R-:W-:Y:S06]  /*0c70*/  @!P0 BRA `(.L_x_9) ;  /* 0x0000000000408947 */ /* 0x000fec0003800000 */
[----:B------:R-:W-:Y:S01]  /*0c80*/  FSETP.GTU.FTZ.AND P0, PT, |R3|, +INF , PT ;  /* 0x7f8000000300780b */ /* 0x000fe20003f1c200 */
[----:B------:R-:W-:-:S12]  /*0c90*/  IMAD.MOV.U32 R0, RZ, RZ, R3 ;  /* 0x000000ffff007224 */ /* 0x000fd800078e0003 */
[----:B------:R-:W-:Y:S05]  /*0ca0*/  @P0 BRA `(.L_x_10) ;  /* 0x0000000400280947 */ /* 0x000fea0003800000 */
[----:B------:R-:W-:-:S05]  /*0cb0*/  HFMA2 R3, -RZ, RZ, 6.09375, 4 ;  /* 0x46184400ff037431 */ /* 0x000fca00000001ff */
[----:B------:R-:W-:-:S13]  /*0cc0*/  LOP3.LUT P0, RZ, R6, 0x7fffffff, R3, 0xc8, !PT ;  /* 0x7fffffff06ff7812 */ /* 0x000fda000780c803 */
[----:B------:R-:W-:Y:S05]  /*0cd0*/  @!P0 BRA `(.L_x_11) ;  /* 0x0000000400148947 */ /* 0x000fea0003800000 */
[----:B------:R-:W-:Y:S02]  /*0ce0*/  FSETP.NEU.FTZ.AND P0, PT, |R0|, +INF , PT ;  /* 0x7f8000000000780b */ /* 0x000fe40003f1d200 */
[----:B------:R-:W-:-:S04]  /*0cf0*/  LOP3.LUT P1, RZ, R3, 0x7fffffff, RZ, 0xc0, !PT ;  /* 0x7fffffff03ff7812 */ /* 0x000fc8000782c0ff */
[----:B------:R-:W-:-:S13]  /*0d00*/  PLOP3.LUT P0, PT, P0, P1, PT, 0x2f, 0xf2 ;  /* 0x0000000000f2781c */ /* 0x000fda0000702577 */
[----:B------:R-:W-:Y:S05]  /*0d10*/  @P0 BRA `(.L_x_12) ;  /* 0x0000000000fc0947 */ /* 0x000fea0003800000 */
[----:B------:R-:W-:-:S13]  /*0d20*/  LOP3.LUT P0, RZ, R6, 0x7fffffff, RZ, 0xc0, !PT ;  /* 0x7fffffff06ff7812 */ /* 0x000fda000780c0ff */
[----:B------:R-:W-:Y:S05]  /*0d30*/  @!P0 BRA `(.L_x_13) ;  /* 0x0000000000e88947 */ /* 0x000fea0003800000 */
[----:B------:R-:W-:Y:S01]  /*0d40*/  ISETP.GE.AND P0, PT, R7, RZ, PT ;  /* 0x000000ff0700720c */ /* 0x000fe20003f06270 */
[----:B------:R-:W-:-:S12]  /*0d50*/  IMAD.MOV.U32 R5, RZ, RZ, RZ ;  /* 0x000000ffff057224 */ /* 0x000fd800078e00ff */
[----:B------:R-:W-:Y:S01]  /*0d60*/  @!P0 FFMA R6, R0, 1.84467440737095516160e+19, RZ ;  /* 0x5f80000000068823 */ /* 0x000fe200000000ff */
[----:B------:R-:W-:-:S07]  /*0d70*/  @!P0 VIADD R5, R5, 0x40 ;  /* 0x0000004005058836 */ /* 0x000fce0000000000 */
.L_x_9:
[----:B------:R-:W-:Y:S01]  /*0d80*/  LEA R3, R4, 0xc0800000, 0x17 ;  /* 0xc080000004037811 */ /* 0x000fe200078eb8ff */
[----:B------:R-:W-:Y:S01]  /*0d90*/  UMOV UR4, 0x46184400 ;  /* 0x4618440000047882 */ /* 0x000fe20000000000 */
[----:B------:R-:W-:Y:S01]  /*0da0*/  IADD3 R4, PT, PT, R5, 0x8c, -R4 ;  /* 0x0000008c05047810 */ /* 0x000fe20007ffe804 */
[----:B------:R-:W-:Y:S01]  /*0db0*/  UIADD3 UR4, UPT, UPT, UR4, -0x6800000, URZ ;  /* 0xf980000004047890 */ /* 0x000fe2000fffe0ff */
[----:B------:R-:W-:-:S04]  /*0dc0*/  IADD3 R3, PT, PT, -R3, R6, RZ ;  /* 0x0000000603037210 */ /* 0x000fc80007ffe1ff */
[----:B------:R-:W0:Y:S01]  /*0dd0*/  MUFU.RCP R0, R3 ;  /* 0x0000000300007308 */ /* 0x000e220000001000 */
[----:B------:R-:W-:-:S04]  /*0de0*/  FADD.FTZ R7, -R3, -RZ ;  /* 0x800000ff03077221 */ /* 0x000fc80000010100 */
[----:B0-----:R-:W-:-:S04]  /*0df0*/  FFMA R9, R0, R7, 1 ;  /* 0x3f80000000097423 */ /* 0x001fc80000000007 */
[----:B------:R-:W-:-:S04]  /*0e00*/  FFMA R0, R0, R9, R0 ;  /* 0x0000000900007223 */ /* 0x000fc80000000000 */
[----:B------:R-:W-:-:S04]  /*0e10*/  FFMA R6, R0, UR4, RZ ;  /* 0x0000000400067c23 */ /* 0x000fc800080000ff */
[----:B------:R-:W-:-:S04]  /*0e20*/  FFMA R9, R7, R6, UR4 ;  /* 0x0000000407097e23 */ /* 0x000fc80008000006 */
[----:B------:R-:W-:-:S04]  /*0e30*/  FFMA R9, R0, R9, R6 ;  /* 0x0000000900097223 */ /* 0x000fc80000000006 */
[----:B------:R-:W-:-:S04]  /*0e40*/  FFMA R8, R7, R9, UR4 ;  /* 0x0000000407087e23 */ /* 0x000fc80008000009 */
[----:B------:R-:W-:-:S05]  /*0e50*/  FFMA R6, R0, R8, R9 ;  /* 0x0000000800067223 */ /* 0x000fca0000000009 */
[----:B------:R-:W-:-:S04]  /*0e60*/  SHF.R.U32.HI R3, RZ, 0x17, R6 ;  /* 0x00000017ff037819 */ /* 0x000fc80000011606 */
[----:B------:R-:W-:-:S05]  /*0e70*/  LOP3.LUT R3, R3, 0xff, RZ, 0xc0, !PT ;  /* 0x000000ff03037812 */ /* 0x000fca00078ec0ff */
[----:B------:R-:W-:-:S04]  /*0e80*/  IMAD.IADD R7, R3, 0x1, R4 ;  /* 0x0000000103077824 */ /* 0x000fc800078e0204 */
[----:B------:R-:W-:-:S05]  /*0e90*/  VIADD R3, R7, 0xffffffff ;  /* 0xffffffff07037836 */ /* 0x000fca0000000000 */
[----:B------:R-:W-:-:S13]  /*0ea0*/  ISETP.GE.U32.AND P0, PT, R3, 0xfe, PT ;  /* 0x000000fe0300780c */ /* 0x000fda0003f06070 */
[----:B------:R-:W-:Y:S05]  /*0eb0*/  @!P0 BRA `(.L_x_14) ;  /* 0x0000000000808947 */ /* 0x000fea0003800000 */
[----:B------:R-:W-:-:S13]  /*0ec0*/  ISETP.GT.AND P0, PT, R7, 0xfe, PT ;  /* 0x000000fe0700780c */ /* 0x000fda0003f04270 */
[----:B------:R-:W-:Y:S05]  /*0ed0*/  @P0 BRA `(.L_x_15) ;  /* 0x00000000006c0947 */ /* 0x000fea0003800000 */
[----:B------:R-:W-:-:S13]  /*0ee0*/  ISETP.GE.AND P0, PT, R7, 0x1, PT ;  /* 0x000000010700780c */ /* 0x000fda0003f06270 */
[----:B------:R-:W-:Y:S05]  /*0ef0*/  @P0 BRA `(.L_x_16) ;  /* 0x0000000000980947 */ /* 0x000fea0003800000 */
[----:B------:R-:W-:Y:S02]  /*0f00*/  ISETP.GE.AND P0, PT, R7, -0x18, PT ;  /* 0xffffffe80700780c */ /* 0x000fe40003f06270 */
[----:B------:R-:W-:-:S11]  /*0f10*/  LOP3.LUT R6, R6, 0x80000000, RZ, 0xc0, !PT ;  /* 0x8000000006067812 */ /* 0x000fd600078ec0ff */
[----:B------:R-:W-:Y:S05]  /*0f20*/  @!P0 BRA `(.L_x_16) ;  /* 0x00000000008c8947 */ /* 0x000fea0003800000 */
[CCC-:B------:R-:W-:Y:S01]  /*0f30*/  FFMA.RZ R3, R0.reuse, R8.reuse, R9.reuse ;  /* 0x0000000800037223 */ /* 0x1c0fe2000000c009 */
[C---:B------:R-:W-:Y:S02]  /*0f40*/  IADD3 R5, PT, PT, R7.reuse, 0x20, RZ ;  /* 0x0000002007057810 */ /* 0x040fe40007ffe0ff */
[----:B------:R-:W-:Y:S02]  /*0f50*/  ISETP.NE.AND P2, PT, R7, RZ, PT ;  /* 0x000000ff0700720c */ /* 0x000fe40003f45270 */
[----:B------:R-:W-:Y:S01]  /*0f60*/  LOP3.LUT R4, R3, 0x7fffff, RZ, 0xc0, !PT ;  /* 0x007fffff03047812 */ /* 0x000fe200078ec0ff */
[CCC-:B------:R-:W-:Y:S01]  /*0f70*/  FFMA.RP R3, R0.reuse, R8.reuse, R9.reuse ;  /* 0x0000000800037223 */ /* 0x1c0fe20000008009 */
[----:B------:R-:W-:Y:S01]  /*0f80*/  FFMA.RM R0, R0, R8, R9 ;  /* 0x0000000800007223 */ /* 0x000fe20000004009 */
[----:B------:R-:W-:Y:S01]  /*0f90*/  ISETP.NE.AND P1, PT, R7, RZ, PT ;  /* 0x000000ff0700720c */ /* 0x000fe20003f25270 */
[----:B------:R-:W-:Y:S01]  /*0fa0*/  IMAD.MOV R7, RZ, RZ, -R7 ;  /* 0x000000ffff077224 */ /* 0x000fe200078e0a07 */
[----:B------:R-:W-:-:S02]  /*0fb0*/  LOP3.LUT R4, R4, 0x800000, RZ, 0xfc, !PT ;  /* 0x0080000004047812 */ /* 0x000fc400078efcff */
[----:B------:R-:W-:Y:S02]  /*0fc0*/  FSETP.NEU.FTZ.AND P0, PT, R3, R0, PT ;  /* 0x000000000300720b */ /* 0x000fe40003f1d000 */
[----:B------:R-:W-:Y:S02]  /*0fd0*/  SHF.L.U32 R5, R4, R5, RZ ;  /* 0x0000000504057219 */ /* 0x000fe400000006ff */
[----:B------:R-:W-:Y:S02]  /*0fe0*/  SEL R3, R7, RZ, P2 ;  /* 0x000000ff07037207 */ /* 0x000fe40001000000 */
[----:B------:R-:W-:Y:S02]  /*0ff0*/  ISETP.NE.AND P1, PT, R5, RZ, P1 ;  /* 0x000000ff0500720c */ /* 0x000fe40000f25270 */
[----:B------:R-:W-:Y:S02]  /*1000*/  SHF.R.U32.HI R3, RZ, R3, R4 ;  /* 0x00000003ff037219 */ /* 0x000fe40000011604 */
[----:B------:R-:W-:-:S02]  /*1010*/  PLOP3.LUT P0, PT, P0, P1, PT, 0xf8, 0x8f ;  /* 0x00000000008f781c */ /* 0x000fc40000703f70 */
[----:B------:R-:W-:Y:S02]  /*1020*/  SHF.R.U32.HI R5, RZ, 0x1, R3 ;  /* 0x00000001ff057819 */ /* 0x000fe40000011603 */
[----:B------:R-:W-:-:S04]  /*1030*/  SEL R0, RZ, 0x1, !P0 ;  /* 0x00000001ff007807 */ /* 0x000fc80004000000 */
[----:B------:R-:W-:-:S04]  /*1040*/  LOP3.LUT R0, R0, 0x1, R5, 0xf8, !PT ;  /* 0x0000000100007812 */ /* 0x000fc800078ef805 */
[----:B------:R-:W-:-:S05]  /*1050*/  LOP3.LUT R0, R0, R3, RZ, 0xc0, !PT ;  /* 0x0000000300007212 */ /* 0x000fca00078ec0ff */
[----:B------:R-:W-:-:S05]  /*1060*/  IMAD.IADD R5, R5, 0x1, R0 ;  /* 0x0000000105057824 */ /* 0x000fca00078e0200 */
[----:B------:R-:W-:Y:S01]  /*1070*/  LOP3.LUT R6, R5, R6, RZ, 0xfc, !PT ;  /* 0x0000000605067212 */ /* 0x000fe200078efcff */
[----:B------:R-:W-:Y:S06]  /*1080*/  BRA `(.L_x_16) ;  /* 0x0000000000347947 */ /* 0x000fec0003800000 */
.L_x_15:
[----:B------:R-:W-:-:S04]  /*1090*/  LOP3.LUT R6, R6, 0x80000000, RZ, 0xc0, !PT ;  /* 0x8000000006067812 */ /* 0x000fc800078ec0ff */
[----:B------:R-:W-:Y:S01]  /*10a0*/  LOP3.LUT R6, R6, 0x7f800000, RZ, 0xfc, !PT ;  /* 0x7f80000006067812 */ /* 0x000fe200078efcff */
[----:B------:R-:W-:Y:S06]  /*10b0*/  BRA `(.L_x_16) ;  /* 0x0000000000287947 */ /* 0x000fec0003800000 */
.L_x_14:
[----:B------:R-:W-:Y:S01]  /*10c0*/  LEA R6, R4, R6, 0x17 ;  /* 0x0000000604067211 */ /* 0x000fe200078eb8ff */
[----:B------:R-:W-:Y:S06]  /*10d0*/  BRA `(.L_x_16) ;  /* 0x0000000000207947 */ /* 0x000fec0003800000 */
.L_x_13:
[----:B------:R-:W-:-:S04]  /*10e0*/  LOP3.LUT R6, R6, 0x80000000, R3, 0x48, !PT ;  /* 0x8000000006067812 */ /* 0x000fc800078e4803 */
[----:B------:R-:W-:Y:S01]  /*10f0*/  LOP3.LUT R6, R6, 0x7f800000, RZ, 0xfc, !PT ;  /* 0x7f80000006067812 */ /* 0x000fe200078efcff */
[----:B------:R-:W-:Y:S06]  /*1100*/  BRA `(.L_x_16) ;  /* 0x0000000000147947 */ /* 0x000fec0003800000 */
.L_x_12:
[----:B------:R-:W-:Y:S01]  /*1110*/  LOP3.LUT R6, R6, 0x80000000, R3, 0x48, !PT ;  /* 0x8000000006067812 */ /* 0x000fe200078e4803 */
[----:B------:R-:W-:Y:S06]  /*1120*/  BRA `(.L_x_16) ;  /* 0x00000000000c7947 */ /* 0x000fec0003800000 */
.L_x_11:
[----:B------:R-:W0:Y:S01]  /*1130*/  MUFU.RSQ R6, -QNAN ;  /* 0xffc0000000067908 */ /* 0x000e220000001400 */
[----:B------:R-:W-:Y:S05]  /*1140*/  BRA `(.L_x_16) ;  /* 0x0000000000047947 */ /* 0x000fea0003800000 */
.L_x_10:
[----:B------:R-:W-:-:S07]  /*1150*/  FADD.FTZ R6, R0, 9745 ;  /* 0x4618440000067421 */ /* 0x000fce0000010000 */
.L_x_16:
[----:B------:R-:W-:-:S04]  /*1160*/  IMAD.MOV.U32 R3, RZ, RZ, 0x0 ;  /* 0x00000000ff037424 */ /* 0x000fc800078e00ff */
[----:B0-----:R-:W-:Y:S05]  /*1170*/  RET.REL.NODEC R2 `(_Z9movingAvgPiPf) ;  /* 0xffffffec02a07950 */ /* 0x001fea0003c3ffff */
.L_x_17:
[----:B------:R-:W-:-:S00]  /*1180*/  BRA `(.L_x_17) ;  /* 0xfffffffc00fc7947 */ /* 0x000fc0000383ffff */
[----:B------:R-:W-:-:S00]  /*1190*/  NOP ;  /* 0x0000000000007918 */ /* 0x000fc00000000000 */
        /* <DEDUP_REMOVED lines=14> */
.L_x_18:


//--------------------- .nv.shared.reserved.0     --------------------------
	.section	.nv.shared.reserved.0,"aw",@nobits
	.weak		__nv_reservedSMEM_offset_0_alias
	.size		__nv_reservedSMEM_offset_0_alias, 0, 64
	.other		__nv_reservedSMEM_offset_0_alias,@"STO_CUDA_RESERVED_SHARED STV_DEFAULT"
__nv_reservedSMEM_offset_0_alias:
	.zero		0
	.zero		64


//--------------------- .nv.constant0._Z9movingAvgPiPf --------------------------
	.section	.nv.constant0._Z9movingAvgPiPf,"a",@progbits
	.sectionflags	@""
	.align	4
.nv.constant0._Z9movingAvgPiPf:
	.zero		912


//--------------------- SYMBOLS --------------------------

	.type		.nv.reservedSmem.offset0,@object
	.size		.nv.reservedSmem.offset0,0x4
